//
// Generated by NVIDIA NVVM Compiler
//
// Compiler Build ID: CL-36424714
// Cuda compilation tools, release 13.0, V13.0.88
// Based on NVVM 20.0.0
//

.version 9.0
.target sm_100
.address_size 64

	// .globl	_Z28sgemm_resolve_bank_conflictsiiifPfS_fS_
// _ZZ28sgemm_resolve_bank_conflictsiiifPfS_fS_E24shared_a_tile_transposed has been demoted
// _ZZ28sgemm_resolve_bank_conflictsiiifPfS_fS_E24shared_b_tile_linearized has been demoted

.visible .entry _Z28sgemm_resolve_bank_conflictsiiifPfS_fS_(
	.param .u32 _Z28sgemm_resolve_bank_conflictsiiifPfS_fS__param_0,
	.param .u32 _Z28sgemm_resolve_bank_conflictsiiifPfS_fS__param_1,
	.param .u32 _Z28sgemm_resolve_bank_conflictsiiifPfS_fS__param_2,
	.param .f32 _Z28sgemm_resolve_bank_conflictsiiifPfS_fS__param_3,
	.param .u64 .ptr .align 1 _Z28sgemm_resolve_bank_conflictsiiifPfS_fS__param_4,
	.param .u64 .ptr .align 1 _Z28sgemm_resolve_bank_conflictsiiifPfS_fS__param_5,
	.param .f32 _Z28sgemm_resolve_bank_conflictsiiifPfS_fS__param_6,
	.param .u64 .ptr .align 1 _Z28sgemm_resolve_bank_conflictsiiifPfS_fS__param_7
)
{
	.reg .pred 	%p<4>;
	.reg .b32 	%r<84>;
	.reg .b32 	%f<671>;
	.reg .b64 	%rd<84>;
	// demoted variable
	.shared .align 4 .b8 _ZZ28sgemm_resolve_bank_conflictsiiifPfS_fS_E24shared_a_tile_transposed[4096];
	// demoted variable
	.shared .align 4 .b8 _ZZ28sgemm_resolve_bank_conflictsiiifPfS_fS_E24shared_b_tile_linearized[4096];
	ld.param.u32 	%r6, [_Z28sgemm_resolve_bank_conflictsiiifPfS_fS__param_2];
	ld.param.u64 	%rd8, [_Z28sgemm_resolve_bank_conflictsiiifPfS_fS__param_4];
	ld.param.u64 	%rd9, [_Z28sgemm_resolve_bank_conflictsiiifPfS_fS__param_5];
	cvta.to.global.u64 	%rd10, %rd9;
	cvta.to.global.u64 	%rd11, %rd8;
	mov.u32 	%r7, %ctaid.y;
	mov.u32 	%r8, %ctaid.x;
	mul.lo.s32 	%r9, %r7, %r6;
	shl.b32 	%r10, %r9, 7;
	mul.wide.s32 	%rd12, %r10, 4;
	add.s64 	%rd82, %rd11, %rd12;
	shl.b32 	%r11, %r8, 7;
	mul.wide.u32 	%rd13, %r11, 4;
	add.s64 	%rd83, %rd10, %rd13;
	setp.lt.s32 	%p1, %r6, 1;
	mov.f32 	%f607, 0f00000000;
	mov.f32 	%f608, %f607;
	mov.f32 	%f609, %f607;
	mov.f32 	%f610, %f607;
	mov.f32 	%f611, %f607;
	mov.f32 	%f612, %f607;
	mov.f32 	%f613, %f607;
	mov.f32 	%f614, %f607;
	mov.f32 	%f615, %f607;
	mov.f32 	%f616, %f607;
	mov.f32 	%f617, %f607;
	mov.f32 	%f618, %f607;
	mov.f32 	%f619, %f607;
	mov.f32 	%f620, %f607;
	mov.f32 	%f621, %f607;
	mov.f32 	%f622, %f607;
	mov.f32 	%f623, %f607;
	mov.f32 	%f624, %f607;
	mov.f32 	%f625, %f607;
	mov.f32 	%f626, %f607;
	mov.f32 	%f627, %f607;
	mov.f32 	%f628, %f607;
	mov.f32 	%f629, %f607;
	mov.f32 	%f630, %f607;
	mov.f32 	%f631, %f607;
	mov.f32 	%f632, %f607;
	mov.f32 	%f633, %f607;
	mov.f32 	%f634, %f607;
	mov.f32 	%f635, %f607;
	mov.f32 	%f636, %f607;
	mov.f32 	%f637, %f607;
	mov.f32 	%f638, %f607;
	mov.f32 	%f639, %f607;
	mov.f32 	%f640, %f607;
	mov.f32 	%f641, %f607;
	mov.f32 	%f642, %f607;
	mov.f32 	%f643, %f607;
	mov.f32 	%f644, %f607;
	mov.f32 	%f645, %f607;
	mov.f32 	%f646, %f607;
	mov.f32 	%f647, %f607;
	mov.f32 	%f648, %f607;
	mov.f32 	%f649, %f607;
	mov.f32 	%f650, %f607;
	mov.f32 	%f651, %f607;
	mov.f32 	%f652, %f607;
	mov.f32 	%f653, %f607;
	mov.f32 	%f654, %f607;
	mov.f32 	%f655, %f607;
	mov.f32 	%f656, %f607;
	mov.f32 	%f657, %f607;
	mov.f32 	%f658, %f607;
	mov.f32 	%f659, %f607;
	mov.f32 	%f660, %f607;
	mov.f32 	%f661, %f607;
	mov.f32 	%f662, %f607;
	mov.f32 	%f663, %f607;
	mov.f32 	%f664, %f607;
	mov.f32 	%f665, %f607;
	mov.f32 	%f666, %f607;
	mov.f32 	%f667, %f607;
	mov.f32 	%f668, %f607;
	mov.f32 	%f669, %f607;
	mov.f32 	%f670, %f607;
	@%p1 bra 	$L__BB0_5;
	mov.b32 	%r82, 0;
	mov.f32 	%f607, 0f00000000;
	mov.u32 	%r14, %tid.x;
	shr.u32 	%r15, %r14, 5;
	and.b32  	%r16, %r14, 31;
	shl.b32 	%r17, %r14, 2;
	shr.u32 	%r33, %r16, 1;
$L__BB0_2:
	ld.param.u32 	%r80, [_Z28sgemm_resolve_bank_conflictsiiifPfS_fS__param_2];
	ld.param.u32 	%r77, [_Z28sgemm_resolve_bank_conflictsiiifPfS_fS__param_1];
	and.b32  	%r18, %r17, 124;
	mad.lo.s32 	%r19, %r77, %r15, %r18;
	shr.u32 	%r20, %r14, 1;
	and.b32  	%r21, %r17, 4;
	mad.lo.s32 	%r22, %r80, %r20, %r21;
	mul.wide.u32 	%rd14, %r22, 4;
	add.s64 	%rd15, %rd82, %rd14;
	ld.global.v4.f32 	{%f261, %f262, %f263, %f264}, [%rd15];
	shl.b32 	%r23, %r20, 2;
	shl.b32 	%r24, %r14, 11;
	and.b32  	%r25, %r24, 2048;
	or.b32  	%r26, %r25, %r23;
	mov.u32 	%r27, _ZZ28sgemm_resolve_bank_conflictsiiifPfS_fS_E24shared_a_tile_transposed;
	add.s32 	%r28, %r27, %r26;
	st.shared.f32 	[%r28], %f261;
	st.shared.f32 	[%r28+512], %f262;
	st.shared.f32 	[%r28+1024], %f263;
	st.shared.f32 	[%r28+1536], %f264;
	mul.wide.s32 	%rd16, %r19, 4;
	add.s64 	%rd17, %rd83, %rd16;
	ld.global.v4.f32 	{%f265, %f266, %f267, %f268}, [%rd17];
	shl.b32 	%r29, %r14, 6;
	and.b32  	%r30, %r29, 64;
	shl.b32 	%r31, %r15, 7;
	or.b32  	%r32, %r30, %r31;
	or.b32  	%r34, %r32, %r33;
	shl.b32 	%r35, %r34, 2;
	mov.u32 	%r36, _ZZ28sgemm_resolve_bank_conflictsiiifPfS_fS_E24shared_b_tile_linearized;
	add.s32 	%r37, %r36, %r35;
	st.shared.f32 	[%r37], %f265;
	st.shared.f32 	[%r37+64], %f266;
	st.shared.f32 	[%r37+128], %f267;
	st.shared.f32 	[%r37+192], %f268;
	bar.sync 	0;
	mov.b32 	%r83, 256;
$L__BB0_3:
	mov.u32 	%r38, %tid.x;
	shl.b32 	%r39, %r38, 1;
	and.b32  	%r40, %r39, 2016;
	mov.u32 	%r41, _ZZ28sgemm_resolve_bank_conflictsiiifPfS_fS_E24shared_a_tile_transposed;
	add.s32 	%r42, %r40, %r41;
	add.s32 	%r43, %r42, %r83;
	ld.shared.f32 	%f269, [%r43+-256];
	ld.shared.f32 	%f270, [%r43+-252];
	ld.shared.f32 	%f271, [%r43+-248];
	ld.shared.f32 	%f272, [%r43+-244];
	ld.shared.f32 	%f273, [%r43+-240];
	ld.shared.f32 	%f274, [%r43+-236];
	ld.shared.f32 	%f275, [%r43+-232];
	ld.shared.f32 	%f276, [%r43+-228];
	shl.b32 	%r44, %r38, 2;
	and.b32  	%r45, %r44, 60;
	mov.u32 	%r46, _ZZ28sgemm_resolve_bank_conflictsiiifPfS_fS_E24shared_b_tile_linearized;
	add.s32 	%r47, %r46, %r45;
	add.s32 	%r48, %r47, %r83;
	ld.shared.f32 	%f277, [%r48+-256];
	ld.shared.f32 	%f278, [%r48+-192];
	ld.shared.f32 	%f279, [%r48+-128];
	ld.shared.f32 	%f280, [%r48+-64];
	ld.shared.f32 	%f281, [%r48];
	ld.shared.f32 	%f282, [%r48+64];
	ld.shared.f32 	%f283, [%r48+128];
	ld.shared.f32 	%f284, [%r48+192];
	fma.rn.f32 	%f670, %f269, %f277, %f670;
	fma.rn.f32 	%f669, %f269, %f278, %f669;
	fma.rn.f32 	%f668, %f269, %f279, %f668;
	fma.rn.f32 	%f667, %f269, %f280, %f667;
	fma.rn.f32 	%f666, %f269, %f281, %f666;
	fma.rn.f32 	%f665, %f269, %f282, %f665;
	fma.rn.f32 	%f664, %f269, %f283, %f664;
	fma.rn.f32 	%f663, %f269, %f284, %f663;
	fma.rn.f32 	%f662, %f270, %f277, %f662;
	fma.rn.f32 	%f661, %f270, %f278, %f661;
	fma.rn.f32 	%f660, %f270, %f279, %f660;
	fma.rn.f32 	%f659, %f270, %f280, %f659;
	fma.rn.f32 	%f658, %f270, %f281, %f658;
	fma.rn.f32 	%f657, %f270, %f282, %f657;
	fma.rn.f32 	%f656, %f270, %f283, %f656;
	fma.rn.f32 	%f655, %f270, %f284, %f655;
	fma.rn.f32 	%f654, %f271, %f277, %f654;
	fma.rn.f32 	%f653, %f271, %f278, %f653;
	fma.rn.f32 	%f652, %f271, %f279, %f652;
	fma.rn.f32 	%f651, %f271, %f280, %f651;
	fma.rn.f32 	%f650, %f271, %f281, %f650;
	fma.rn.f32 	%f649, %f271, %f282, %f649;
	fma.rn.f32 	%f648, %f271, %f283, %f648;
	fma.rn.f32 	%f647, %f271, %f284, %f647;
	fma.rn.f32 	%f646, %f272, %f277, %f646;
	fma.rn.f32 	%f645, %f272, %f278, %f645;
	fma.rn.f32 	%f644, %f272, %f279, %f644;
	fma.rn.f32 	%f643, %f272, %f280, %f643;
	fma.rn.f32 	%f642, %f272, %f281, %f642;
	fma.rn.f32 	%f641, %f272, %f282, %f641;
	fma.rn.f32 	%f640, %f272, %f283, %f640;
	fma.rn.f32 	%f639, %f272, %f284, %f639;
	fma.rn.f32 	%f638, %f273, %f277, %f638;
	fma.rn.f32 	%f637, %f273, %f278, %f637;
	fma.rn.f32 	%f636, %f273, %f279, %f636;
	fma.rn.f32 	%f635, %f273, %f280, %f635;
	fma.rn.f32 	%f634, %f273, %f281, %f634;
	fma.rn.f32 	%f633, %f273, %f282, %f633;
	fma.rn.f32 	%f632, %f273, %f283, %f632;
	fma.rn.f32 	%f631, %f273, %f284, %f631;
	fma.rn.f32 	%f630, %f274, %f277, %f630;
	fma.rn.f32 	%f629, %f274, %f278, %f629;
	fma.rn.f32 	%f628, %f274, %f279, %f628;
	fma.rn.f32 	%f627, %f274, %f280, %f627;
	fma.rn.f32 	%f626, %f274, %f281, %f626;
	fma.rn.f32 	%f625, %f274, %f282, %f625;
	fma.rn.f32 	%f624, %f274, %f283, %f624;
	fma.rn.f32 	%f623, %f274, %f284, %f623;
	fma.rn.f32 	%f622, %f275, %f277, %f622;
	fma.rn.f32 	%f621, %f275, %f278, %f621;
	fma.rn.f32 	%f620, %f275, %f279, %f620;
	fma.rn.f32 	%f619, %f275, %f280, %f619;
	fma.rn.f32 	%f618, %f275, %f281, %f618;
	fma.rn.f32 	%f617, %f275, %f282, %f617;
	fma.rn.f32 	%f616, %f275, %f283, %f616;
	fma.rn.f32 	%f615, %f275, %f284, %f615;
	fma.rn.f32 	%f614, %f276, %f277, %f614;
	fma.rn.f32 	%f613, %f276, %f278, %f613;
	fma.rn.f32 	%f612, %f276, %f279, %f612;
	fma.rn.f32 	%f611, %f276, %f280, %f611;
	fma.rn.f32 	%f610, %f276, %f281, %f610;
	fma.rn.f32 	%f609, %f276, %f282, %f609;
	fma.rn.f32 	%f608, %f276, %f283, %f608;
	fma.rn.f32 	%f607, %f276, %f284, %f607;
	add.s32 	%r83, %r83, 512;
	setp.ne.s32 	%p2, %r83, 4352;
	@%p2 bra 	$L__BB0_3;
	ld.param.u32 	%r81, [_Z28sgemm_resolve_bank_conflictsiiifPfS_fS__param_2];
	ld.param.u32 	%r78, [_Z28sgemm_resolve_bank_conflictsiiifPfS_fS__param_1];
	bar.sync 	0;
	add.s32 	%r82, %r82, 8;
	setp.lt.s32 	%p3, %r82, %r81;
	shl.b32 	%r49, %r78, 3;
	mul.wide.s32 	%rd18, %r49, 4;
	add.s64 	%rd83, %rd83, %rd18;
	add.s64 	%rd82, %rd82, 32;
	@%p3 bra 	$L__BB0_2;
$L__BB0_5:
	ld.param.u64 	%rd81, [_Z28sgemm_resolve_bank_conflictsiiifPfS_fS__param_7];
	ld.param.f32 	%f478, [_Z28sgemm_resolve_bank_conflictsiiifPfS_fS__param_6];
	ld.param.f32 	%f477, [_Z28sgemm_resolve_bank_conflictsiiifPfS_fS__param_3];
	ld.param.u32 	%r79, [_Z28sgemm_resolve_bank_conflictsiiifPfS_fS__param_1];
	mov.u32 	%r50, %ctaid.y;
	mul.lo.s32 	%r51, %r50, %r79;
	shl.b32 	%r52, %r51, 7;
	mov.u32 	%r53, %ctaid.x;
	shl.b32 	%r54, %r53, 7;
	add.s32 	%r55, %r52, %r54;
	cvt.s64.s32 	%rd19, %r55;
	cvta.to.global.u64 	%rd20, %rd81;
	mov.u32 	%r56, %tid.x;
	shr.u32 	%r57, %r56, 4;
	shl.b32 	%r58, %r56, 3;
	and.b32  	%r59, %r58, 120;
	mul.lo.s32 	%r60, %r57, %r79;
	shl.b32 	%r61, %r60, 3;
	add.s32 	%r62, %r61, %r59;
	cvt.s64.s32 	%rd21, %r62;
	add.s64 	%rd22, %rd21, %rd19;
	shl.b64 	%rd23, %rd22, 2;
	add.s64 	%rd24, %rd20, %rd23;
	ld.global.v4.f32 	{%f285, %f286, %f287, %f288}, [%rd24];
	mul.f32 	%f289, %f477, %f670;
	fma.rn.f32 	%f290, %f478, %f285, %f289;
	mul.f32 	%f291, %f477, %f669;
	fma.rn.f32 	%f292, %f478, %f286, %f291;
	mul.f32 	%f293, %f477, %f668;
	fma.rn.f32 	%f294, %f478, %f287, %f293;
	mul.f32 	%f295, %f477, %f667;
	fma.rn.f32 	%f296, %f478, %f288, %f295;
	st.global.v4.f32 	[%rd24], {%f290, %f292, %f294, %f296};
	ld.global.v4.f32 	{%f297, %f298, %f299, %f300}, [%rd24+16];
	mul.f32 	%f301, %f477, %f666;
	fma.rn.f32 	%f302, %f478, %f297, %f301;
	mul.f32 	%f303, %f477, %f665;
	fma.rn.f32 	%f304, %f478, %f298, %f303;
	mul.f32 	%f305, %f477, %f664;
	fma.rn.f32 	%f306, %f478, %f299, %f305;
	mul.f32 	%f307, %f477, %f663;
	fma.rn.f32 	%f308, %f478, %f300, %f307;
	st.global.v4.f32 	[%rd24+16], {%f302, %f304, %f306, %f308};
	add.s32 	%r63, %r62, %r79;
	cvt.s64.s32 	%rd25, %r63;
	add.s64 	%rd26, %rd25, %rd19;
	shl.b64 	%rd27, %rd26, 2;
	add.s64 	%rd28, %rd20, %rd27;
	ld.global.v4.f32 	{%f309, %f310, %f311, %f312}, [%rd28];
	mul.f32 	%f313, %f477, %f662;
	fma.rn.f32 	%f314, %f478, %f309, %f313;
	mul.f32 	%f315, %f477, %f661;
	fma.rn.f32 	%f316, %f478, %f310, %f315;
	mul.f32 	%f317, %f477, %f660;
	fma.rn.f32 	%f318, %f478, %f311, %f317;
	mul.f32 	%f319, %f477, %f659;
	fma.rn.f32 	%f320, %f478, %f312, %f319;
	st.global.v4.f32 	[%rd28], {%f314, %f316, %f318, %f320};
	add.s32 	%r64, %r63, 4;
	cvt.s64.s32 	%rd29, %r64;
	add.s64 	%rd30, %rd29, %rd19;
	shl.b64 	%rd31, %rd30, 2;
	add.s64 	%rd32, %rd20, %rd31;
	ld.global.v4.f32 	{%f321, %f322, %f323, %f324}, [%rd32];
	mul.f32 	%f325, %f477, %f658;
	fma.rn.f32 	%f326, %f478, %f321, %f325;
	mul.f32 	%f327, %f477, %f657;
	fma.rn.f32 	%f328, %f478, %f322, %f327;
	mul.f32 	%f329, %f477, %f656;
	fma.rn.f32 	%f330, %f478, %f323, %f329;
	mul.f32 	%f331, %f477, %f655;
	fma.rn.f32 	%f332, %f478, %f324, %f331;
	st.global.v4.f32 	[%rd32], {%f326, %f328, %f330, %f332};
	add.s32 	%r65, %r63, %r79;
	cvt.s64.s32 	%rd33, %r65;
	add.s64 	%rd34, %rd33, %rd19;
	shl.b64 	%rd35, %rd34, 2;
	add.s64 	%rd36, %rd20, %rd35;
	ld.global.v4.f32 	{%f333, %f334, %f335, %f336}, [%rd36];
	mul.f32 	%f337, %f477, %f654;
	fma.rn.f32 	%f338, %f478, %f333, %f337;
	mul.f32 	%f339, %f477, %f653;
	fma.rn.f32 	%f340, %f478, %f334, %f339;
	mul.f32 	%f341, %f477, %f652;
	fma.rn.f32 	%f342, %f478, %f335, %f341;
	mul.f32 	%f343, %f477, %f651;
	fma.rn.f32 	%f344, %f478, %f336, %f343;
	st.global.v4.f32 	[%rd36], {%f338, %f340, %f342, %f344};
	add.s32 	%r66, %r64, %r79;
	cvt.s64.s32 	%rd37, %r66;
	add.s64 	%rd38, %rd37, %rd19;
	shl.b64 	%rd39, %rd38, 2;
	add.s64 	%rd40, %rd20, %rd39;
	ld.global.v4.f32 	{%f345, %f346, %f347, %f348}, [%rd40];
	mul.f32 	%f349, %f477, %f650;
	fma.rn.f32 	%f350, %f478, %f345, %f349;
	mul.f32 	%f351, %f477, %f649;
	fma.rn.f32 	%f352, %f478, %f346, %f351;
	mul.f32 	%f353, %f477, %f648;
	fma.rn.f32 	%f354, %f478, %f347, %f353;
	mul.f32 	%f355, %f477, %f647;
	fma.rn.f32 	%f356, %f478, %f348, %f355;
	st.global.v4.f32 	[%rd40], {%f350, %f352, %f354, %f356};
	add.s32 	%r67, %r65, %r79;
	cvt.s64.s32 	%rd41, %r67;
	add.s64 	%rd42, %rd41, %rd19;
	shl.b64 	%rd43, %rd42, 2;
	add.s64 	%rd44, %rd20, %rd43;
	ld.global.v4.f32 	{%f357, %f358, %f359, %f360}, [%rd44];
	mul.f32 	%f361, %f477, %f646;
	fma.rn.f32 	%f362, %f478, %f357, %f361;
	mul.f32 	%f363, %f477, %f645;
	fma.rn.f32 	%f364, %f478, %f358, %f363;
	mul.f32 	%f365, %f477, %f644;
	fma.rn.f32 	%f366, %f478, %f359, %f365;
	mul.f32 	%f367, %f477, %f643;
	fma.rn.f32 	%f368, %f478, %f360, %f367;
	st.global.v4.f32 	[%rd44], {%f362, %f364, %f366, %f368};
	add.s32 	%r68, %r66, %r79;
	cvt.s64.s32 	%rd45, %r68;
	add.s64 	%rd46, %rd45, %rd19;
	shl.b64 	%rd47, %rd46, 2;
	add.s64 	%rd48, %rd20, %rd47;
	ld.global.v4.f32 	{%f369, %f370, %f371, %f372}, [%rd48];
	mul.f32 	%f373, %f477, %f642;
	fma.rn.f32 	%f374, %f478, %f369, %f373;
	mul.f32 	%f375, %f477, %f641;
	fma.rn.f32 	%f376, %f478, %f370, %f375;
	mul.f32 	%f377, %f477, %f640;
	fma.rn.f32 	%f378, %f478, %f371, %f377;
	mul.f32 	%f379, %f477, %f639;
	fma.rn.f32 	%f380, %f478, %f372, %f379;
	st.global.v4.f32 	[%rd48], {%f374, %f376, %f378, %f380};
	add.s32 	%r69, %r67, %r79;
	cvt.s64.s32 	%rd49, %r69;
	add.s64 	%rd50, %rd49, %rd19;
	shl.b64 	%rd51, %rd50, 2;
	add.s64 	%rd52, %rd20, %rd51;
	ld.global.v4.f32 	{%f381, %f382, %f383, %f384}, [%rd52];
	mul.f32 	%f385, %f477, %f638;
	fma.rn.f32 	%f386, %f478, %f381, %f385;
	mul.f32 	%f387, %f477, %f637;
	fma.rn.f32 	%f388, %f478, %f382, %f387;
	mul.f32 	%f389, %f477, %f636;
	fma.rn.f32 	%f390, %f478, %f383, %f389;
	mul.f32 	%f391, %f477, %f635;
	fma.rn.f32 	%f392, %f478, %f384, %f391;
	st.global.v4.f32 	[%rd52], {%f386, %f388, %f390, %f392};
	add.s32 	%r70, %r68, %r79;
	cvt.s64.s32 	%rd53, %r70;
	add.s64 	%rd54, %rd53, %rd19;
	shl.b64 	%rd55, %rd54, 2;
	add.s64 	%rd56, %rd20, %rd55;
	ld.global.v4.f32 	{%f393, %f394, %f395, %f396}, [%rd56];
	mul.f32 	%f397, %f477, %f634;
	fma.rn.f32 	%f398, %f478, %f393, %f397;
	mul.f32 	%f399, %f477, %f633;
	fma.rn.f32 	%f400, %f478, %f394, %f399;
	mul.f32 	%f401, %f477, %f632;
	fma.rn.f32 	%f402, %f478, %f395, %f401;
	mul.f32 	%f403, %f477, %f631;
	fma.rn.f32 	%f404, %f478, %f396, %f403;
	st.global.v4.f32 	[%rd56], {%f398, %f400, %f402, %f404};
	add.s32 	%r71, %r69, %r79;
	cvt.s64.s32 	%rd57, %r71;
	add.s64 	%rd58, %rd57, %rd19;
	shl.b64 	%rd59, %rd58, 2;
	add.s64 	%rd60, %rd20, %rd59;
	ld.global.v4.f32 	{%f405, %f406, %f407, %f408}, [%rd60];
	mul.f32 	%f409, %f477, %f630;
	fma.rn.f32 	%f410, %f478, %f405, %f409;
	mul.f32 	%f411, %f477, %f629;
	fma.rn.f32 	%f412, %f478, %f406, %f411;
	mul.f32 	%f413, %f477, %f628;
	fma.rn.f32 	%f414, %f478, %f407, %f413;
	mul.f32 	%f415, %f477, %f627;
	fma.rn.f32 	%f416, %f478, %f408, %f415;
	st.global.v4.f32 	[%rd60], {%f410, %f412, %f414, %f416};
	add.s32 	%r72, %r70, %r79;
	cvt.s64.s32 	%rd61, %r72;
	add.s64 	%rd62, %rd61, %rd19;
	shl.b64 	%rd63, %rd62, 2;
	add.s64 	%rd64, %rd20, %rd63;
	ld.global.v4.f32 	{%f417, %f418, %f419, %f420}, [%rd64];
	mul.f32 	%f421, %f477, %f626;
	fma.rn.f32 	%f422, %f478, %f417, %f421;
	mul.f32 	%f423, %f477, %f625;
	fma.rn.f32 	%f424, %f478, %f418, %f423;
	mul.f32 	%f425, %f477, %f624;
	fma.rn.f32 	%f426, %f478, %f419, %f425;
	mul.f32 	%f427, %f477, %f623;
	fma.rn.f32 	%f428, %f478, %f420, %f427;
	st.global.v4.f32 	[%rd64], {%f422, %f424, %f426, %f428};
	add.s32 	%r73, %r71, %r79;
	cvt.s64.s32 	%rd65, %r73;
	add.s64 	%rd66, %rd65, %rd19;
	shl.b64 	%rd67, %rd66, 2;
	add.s64 	%rd68, %rd20, %rd67;
	ld.global.v4.f32 	{%f429, %f430, %f431, %f432}, [%rd68];
	mul.f32 	%f433, %f477, %f622;
	fma.rn.f32 	%f434, %f478, %f429, %f433;
	mul.f32 	%f435, %f477, %f621;
	fma.rn.f32 	%f436, %f478, %f430, %f435;
	mul.f32 	%f437, %f477, %f620;
	fma.rn.f32 	%f438, %f478, %f431, %f437;
	mul.f32 	%f439, %f477, %f619;
	fma.rn.f32 	%f440, %f478, %f432, %f439;
	st.global.v4.f32 	[%rd68], {%f434, %f436, %f438, %f440};
	add.s32 	%r74, %r72, %r79;
	cvt.s64.s32 	%rd69, %r74;
	add.s64 	%rd70, %rd69, %rd19;
	shl.b64 	%rd71, %rd70, 2;
	add.s64 	%rd72, %rd20, %rd71;
	ld.global.v4.f32 	{%f441, %f442, %f443, %f444}, [%rd72];
	mul.f32 	%f445, %f477, %f618;
	fma.rn.f32 	%f446, %f478, %f441, %f445;
	mul.f32 	%f447, %f477, %f617;
	fma.rn.f32 	%f448, %f478, %f442, %f447;
	mul.f32 	%f449, %f477, %f616;
	fma.rn.f32 	%f450, %f478, %f443, %f449;
	mul.f32 	%f451, %f477, %f615;
	fma.rn.f32 	%f452, %f478, %f444, %f451;
	st.global.v4.f32 	[%rd72], {%f446, %f448, %f450, %f452};
	add.s32 	%r75, %r73, %r79;
	cvt.s64.s32 	%rd73, %r75;
	add.s64 	%rd74, %rd73, %rd19;
	shl.b64 	%rd75, %rd74, 2;
	add.s64 	%rd76, %rd20, %rd75;
	ld.global.v4.f32 	{%f453, %f454, %f455, %f456}, [%rd76];
	mul.f32 	%f457, %f477, %f614;
	fma.rn.f32 	%f458, %f478, %f453, %f457;
	mul.f32 	%f459, %f477, %f613;
	fma.rn.f32 	%f460, %f478, %f454, %f459;
	mul.f32 	%f461, %f477, %f612;
	fma.rn.f32 	%f462, %f478, %f455, %f461;
	mul.f32 	%f463, %f477, %f611;
	fma.rn.f32 	%f464, %f478, %f456, %f463;
	st.global.v4.f32 	[%rd76], {%f458, %f460, %f462, %f464};
	add.s32 	%r76, %r74, %r79;
	cvt.s64.s32 	%rd77, %r76;
	add.s64 	%rd78, %rd77, %rd19;
	shl.b64 	%rd79, %rd78, 2;
	add.s64 	%rd80, %rd20, %rd79;
	ld.global.v4.f32 	{%f465, %f466, %f467, %f468}, [%rd80];
	mul.f32 	%f469, %f477, %f610;
	fma.rn.f32 	%f470, %f478, %f465, %f469;
	mul.f32 	%f471, %f477, %f609;
	fma.rn.f32 	%f472, %f478, %f466, %f471;
	mul.f32 	%f473, %f477, %f608;
	fma.rn.f32 	%f474, %f478, %f467, %f473;
	mul.f32 	%f475, %f477, %f607;
	fma.rn.f32 	%f476, %f478, %f468, %f475;
	st.global.v4.f32 	[%rd80], {%f470, %f472, %f474, %f476};
	ret;

}


// ===== COMPILED SASS (sm_100) =====

	.target	sm_100

	.elftype	@"ET_EXEC"


//--------------------- .note.nv.tkinfo           --------------------------
	.section	.note.nv.tkinfo,"",@"SHT_NOTE"
	.sectionflags	@"SHF_NOTE_NV_TKINFO"
	.tkinfo
        /*0018*/ 	.word	0x00000002
        /*0030*/ 	.string	""
        /*0030*/ 	.string	"ptxas"
        /*0030*/ 	.string	"Cuda compilation tools, release 13.0, V13.0.88"
        /*0030*/ 	.string	"Build cuda_13.0.r13.0/compiler.36424714_0"
        /*0030*/ 	.string	"-arch sm_100 -m 64 "



//--------------------- .note.nv.cuinfo           --------------------------
	.section	.note.nv.cuinfo,"",@"SHT_NOTE"
	.sectionflags	@"SHF_NOTE_NV_CUINFO"
        /*0018*/ 	.short	0x0002
        /*001a*/ 	.short	0x0064
        /*001c*/ 	.short	0x0082
	.zero		2


//--------------------- .nv.info                  --------------------------
	.section	.nv.info,"",@"SHT_CUDA_INFO"
	.align	4


	//----- nvinfo : EIATTR_REGCOUNT
	.align		4
        /*0000*/ 	.byte	0x04, 0x2f
        /*0002*/ 	.short	(.L_1 - .L_0)
	.align		4
.L_0:
        /*0004*/ 	.word	index@(_Z28sgemm_resolve_bank_conflictsiiifPfS_fS_)
        /*0008*/ 	.word	0x0000005c


	//----- nvinfo : EIATTR_FRAME_SIZE
	.align		4
.L_1:
        /*000c*/ 	.byte	0x04, 0x11
        /*000e*/ 	.short	(.L_3 - .L_2)
	.align		4
.L_2:
        /*0010*/ 	.word	index@(_Z28sgemm_resolve_bank_conflictsiiifPfS_fS_)
        /*0014*/ 	.word	0x00000000


	//----- nvinfo : EIATTR_MIN_STACK_SIZE
	.align		4
.L_3:
        /*0018*/ 	.byte	0x04, 0x12
        /*001a*/ 	.short	(.L_5 - .L_4)
	.align		4
.L_4:
        /*001c*/ 	.word	index@(_Z28sgemm_resolve_bank_conflictsiiifPfS_fS_)
        /*0020*/ 	.word	0x00000000
.L_5:


//--------------------- .nv.compat                --------------------------
	.section	.nv.compat,"",@"SHT_CUDA_COMPAT_INFO"
	.align	4
        /*0000*/ 	.byte	0x02, 0x09, 0x00, 0x00, 0x02, 0x02, 0x01, 0x00, 0x02, 0x05, 0x05, 0x00, 0x03, 0x07, 0x01, 0x01
        /*0010*/ 	.byte	0x02, 0x03, 0x00, 0x00, 0x02, 0x06, 0x01, 0x00, 0x04, 0x0b, 0x08, 0x00, 0x09, 0x00, 0x00, 0x00
        /*0020*/ 	.byte	0x00, 0x00, 0x00, 0x00


//--------------------- .nv.info._Z28sgemm_resolve_bank_conflictsiiifPfS_fS_ --------------------------
	.section	.nv.info._Z28sgemm_resolve_bank_conflictsiiifPfS_fS_,"",@"SHT_CUDA_INFO"
	.sectionflags	@""
	.align	4


	//----- nvinfo : EIATTR_CUDA_API_VERSION
	.align		4
        /*0000*/ 	.byte	0x04, 0x37
        /*0002*/ 	.short	(.L_7 - .L_6)
.L_6:
        /*0004*/ 	.word	0x00000082


	//----- nvinfo : EIATTR_KPARAM_INFO
	.align		4
.L_7:
        /*0008*/ 	.byte	0x04, 0x17
        /*000a*/ 	.short	(.L_9 - .L_8)
.L_8:
        /*000c*/ 	.word	0x00000000
        /*0010*/ 	.short	0x0007
        /*0012*/ 	.short	0x0028
        /*0014*/ 	.byte	0x00, 0xf5, 0x21, 0x00


	//----- nvinfo : EIATTR_KPARAM_INFO
	.align		4
.L_9:
        /*0018*/ 	.byte	0x04, 0x17
        /*001a*/ 	.short	(.L_11 - .L_10)
.L_10:
        /*001c*/ 	.word	0x00000000
        /*0020*/ 	.short	0x0006
        /*0022*/ 	.short	0x0020
        /*0024*/ 	.byte	0x00, 0xf0, 0x11, 0x00


	//----- nvinfo : EIATTR_KPARAM_INFO
	.align		4
.L_11:
        /*0028*/ 	.byte	0x04, 0x17
        /*002a*/ 	.short	(.L_13 - .L_12)
.L_12:
        /*002c*/ 	.word	0x00000000
        /*0030*/ 	.short	0x0005
        /*0032*/ 	.short	0x0018
        /*0034*/ 	.byte	0x00, 0xf5, 0x21, 0x00


	//----- nvinfo : EIATTR_KPARAM_INFO
	.align		4
.L_13:
        /*0038*/ 	.byte	0x04, 0x17
        /*003a*/ 	.short	(.L_15 - .L_14)
.L_14:
        /*003c*/ 	.word	0x00000000
        /*0040*/ 	.short	0x0004
        /*0042*/ 	.short	0x0010
        /*0044*/ 	.byte	0x00, 0xf5, 0x21, 0x00


	//----- nvinfo : EIATTR_KPARAM_INFO
	.align		4
.L_15:
        /*0048*/ 	.byte	0x04, 0x17
        /*004a*/ 	.short	(.L_17 - .L_16)
.L_16:
        /*004c*/ 	.word	0x00000000
        /*0050*/ 	.short	0x0003
        /*0052*/ 	.short	0x000c
        /*0054*/ 	.byte	0x00, 0xf0, 0x11, 0x00


	//----- nvinfo : EIATTR_KPARAM_INFO
	.align		4
.L_17:
        /*0058*/ 	.byte	0x04, 0x17
        /*005a*/ 	.short	(.L_19 - .L_18)
.L_18:
        /*005c*/ 	.word	0x00000000
        /*0060*/ 	.short	0x0002
        /*0062*/ 	.short	0x0008
        /*0064*/ 	.byte	0x00, 0xf0, 0x11, 0x00


	//----- nvinfo : EIATTR_KPARAM_INFO
	.align		4
.L_19:
        /*0068*/ 	.byte	0x04, 0x17
        /*006a*/ 	.short	(.L_21 - .L_20)
.L_20:
        /*006c*/ 	.word	0x00000000
        /*0070*/ 	.short	0x0001
        /*0072*/ 	.short	0x0004
        /*0074*/ 	.byte	0x00, 0xf0, 0x11, 0x00


	//----- nvinfo : EIATTR_KPARAM_INFO
	.align		4
.L_21:
        /*0078*/ 	.byte	0x04, 0x17
        /*007a*/ 	.short	(.L_23 - .L_22)
.L_22:
        /*007c*/ 	.word	0x00000000
        /*0080*/ 	.short	0x0000
        /*0082*/ 	.short	0x0000
        /*0084*/ 	.byte	0x00, 0xf0, 0x11, 0x00


	//----- nvinfo : EIATTR_SPARSE_MMA_MASK
	.align		4
.L_23:
        /*0088*/ 	.byte	0x03, 0x50
        /*008a*/ 	.short	0x0000


	//----- nvinfo : EIATTR_MAXREG_COUNT
	.align		4
        /*008c*/ 	.byte	0x03, 0x1b
        /*008e*/ 	.short	0x00ff


	//----- nvinfo : EIATTR_NUM_BARRIERS
	.align		4
        /*0090*/ 	.byte	0x02, 0x4c
        /*0092*/ 	.byte	0x01
	.zero		1


	//----- nvinfo : EIATTR_MERCURY_ISA_VERSION
	.align		4
        /*0094*/ 	.byte	0x03, 0x5f
        /*0096*/ 	.short	0x0101


	//----- nvinfo : EIATTR_VRC_CTA_INIT_COUNT
	.align		4
        /*0098*/ 	.byte	0x02, 0x4a
	.zero		1
	.zero		1


	//----- nvinfo : EIATTR_EXIT_INSTR_OFFSETS
	.align		4
        /*009c*/ 	.byte	0x04, 0x1c
        /*009e*/ 	.short	(.L_25 - .L_24)


	//   ....[0]....
.L_24:
        /*00a0*/ 	.word	0x00001b30


	//----- nvinfo : EIATTR_CBANK_PARAM_SIZE
	.align		4
.L_25:
        /*00a4*/ 	.byte	0x03, 0x19
        /*00a6*/ 	.short	0x0030


	//----- nvinfo : EIATTR_PARAM_CBANK
	.align		4
        /*00a8*/ 	.byte	0x04, 0x0a
        /*00aa*/ 	.short	(.L_27 - .L_26)
	.align		4
.L_26:
        /*00ac*/ 	.word	index@(.nv.constant0._Z28sgemm_resolve_bank_conflictsiiifPfS_fS_)
        /*00b0*/ 	.short	0x0380
        /*00b2*/ 	.short	0x0030


	//----- nvinfo : EIATTR_SW_WAR
	.align		4
.L_27:
        /*00b4*/ 	.byte	0x04, 0x36
        /*00b6*/ 	.short	(.L_29 - .L_28)
.L_28:
        /*00b8*/ 	.word	0x00000008
.L_29:


//--------------------- .nv.callgraph             --------------------------
	.section	.nv.callgraph,"",@"SHT_CUDA_CALLGRAPH"
	.align	4
	.sectionentsize	8
	.align		4
        /*0000*/ 	.word	0x00000000
	.align		4
        /*0004*/ 	.word	0xffffffff
	.align		4
        /*0008*/ 	.word	0x00000000
	.align		4
        /*000c*/ 	.word	0xfffffffe
	.align		4
        /*0010*/ 	.word	0x00000000
	.align		4
        /*0014*/ 	.word	0xfffffffd
	.align		4
        /*0018*/ 	.word	0x00000000
	.align		4
        /*001c*/ 	.word	0xfffffffc


//--------------------- .text._Z28sgemm_resolve_bank_conflictsiiifPfS_fS_ --------------------------
	.section	.text._Z28sgemm_resolve_bank_conflictsiiifPfS_fS_,"ax",@progbits
	.align	128
        .global         _Z28sgemm_resolve_bank_conflictsiiifPfS_fS_
        .type           _Z28sgemm_resolve_bank_conflictsiiifPfS_fS_,@function
        .size           _Z28sgemm_resolve_bank_conflictsiiifPfS_fS_,(.L_x_4 - _Z28sgemm_resolve_bank_conflictsiiifPfS_fS_)
        .other          _Z28sgemm_resolve_bank_conflictsiiifPfS_fS_,@"STO_CUDA_ENTRY STV_DEFAULT"
_Z28sgemm_resolve_bank_conflictsiiifPfS_fS_:
.text._Z28sgemm_resolve_bank_conflictsiiifPfS_fS_:
[----:B------:R-:W-:Y:S08]  /*0000*/  LDC R1, c[0x0][0x37c] ;  /* 0x0000df00ff017b82 */ /* 0x000ff00000000800 */
[----:B------:R-:W0:Y:S01]  /*0010*/  S2UR UR8, SR_CTAID.Y ;  /* 0x00000000000879c3 */ /* 0x000e220000002600 */
[----:B------:R-:W1:Y:S01]  /*0020*/  LDCU UR12, c[0x0][0x388] ;  /* 0x00007100ff0c77ac */ /* 0x000e620008000800 */
[----:B------:R-:W-:Y:S01]  /*0030*/  HFMA2 R0, -RZ, RZ, 0, 0 ;  /* 0x00000000ff007431 */ /* 0x000fe200000001ff */
[----:B------:R-:W-:Y:S01]  /*0040*/  CS2R R42, SRZ ;  /* 0x00000000002a7805 */ /* 0x000fe2000001ff00 */
[----:B------:R-:W-:Y:S01]  /*0050*/  HFMA2 R39, -RZ, RZ, 0, 0 ;  /* 0x00000000ff277431 */ /* 0x000fe200000001ff */
[----:B------:R-:W2:Y:S01]  /*0060*/  LDCU.128 UR4, c[0x0][0x390] ;  /* 0x00007200ff0477ac */ /* 0x000ea20008000c00 */
[----:B------:R-:W-:-:S02]  /*0070*/  CS2R R40, SRZ ;  /* 0x0000000000287805 */ /* 0x000fc4000001ff00 */
[----:B------:R-:W-:Y:S01]  /*0080*/  CS2R R34, SRZ ;  /* 0x0000000000227805 */ /* 0x000fe2000001ff00 */
[----:B------:R-:W3:Y:S01]  /*0090*/  S2UR UR9, SR_CTAID.X ;  /* 0x00000000000979c3 */ /* 0x000ee20000002500 */
[----:B------:R-:W-:Y:S02]  /*00a0*/  CS2R R2, SRZ ;  /* 0x0000000000027805 */ /* 0x000fe4000001ff00 */
[----:B------:R-:W-:Y:S02]  /*00b0*/  CS2R R6, SRZ ;  /* 0x0000000000067805 */ /* 0x000fe4000001ff00 */
[----:B------:R-:W-:Y:S02]  /*00c0*/  CS2R R4, SRZ ;  /* 0x0000000000047805 */ /* 0x000fe4000001ff00 */
[----:B------:R-:W-:Y:S02]  /*00d0*/  CS2R R8, SRZ ;  /* 0x0000000000087805 */ /* 0x000fe4000001ff00 */
[----:B------:R-:W-:-:S02]  /*00e0*/  CS2R R14, SRZ ;  /* 0x00000000000e7805 */ /* 0x000fc4000001ff00 */
[----:B------:R-:W-:Y:S02]  /*00f0*/  CS2R R12, SRZ ;  /* 0x00000000000c7805 */ /* 0x000fe4000001ff00 */
[----:B------:R-:W-:Y:S02]  /*0100*/  CS2R R16, SRZ ;  /* 0x0000000000107805 */ /* 0x000fe4000001ff00 */
[----:B------:R-:W-:Y:S02]  /*0110*/  CS2R R10, SRZ ;  /* 0x00000000000a7805 */ /* 0x000fe4000001ff00 */
[----:B------:R-:W-:Y:S02]  /*0120*/  CS2R R22, SRZ ;  /* 0x0000000000167805 */ /* 0x000fe4000001ff00 */
[----:B------:R-:W-:Y:S01]  /*0130*/  CS2R R20, SRZ ;  /* 0x0000000000147805 */ /* 0x000fe2000001ff00 */
[----:B-1----:R-:W-:Y:S01]  /*0140*/  UISETP.GE.AND UP0, UPT, UR12, 0x1, UPT ;  /* 0x000000010c00788c */ /* 0x002fe2000bf06270 */
[----:B------:R-:W-:-:S02]  /*0150*/  CS2R R32, SRZ ;  /* 0x0000000000207805 */ /* 0x000fc4000001ff00 */
[----:B------:R-:W-:Y:S02]  /*0160*/  CS2R R18, SRZ ;  /* 0x0000000000127805 */ /* 0x000fe4000001ff00 */
[----:B------:R-:W-:Y:S02]  /*0170*/  CS2R R44, SRZ ;  /* 0x00000000002c7805 */ /* 0x000fe4000001ff00 */
[----:B------:R-:W-:Y:S01]  /*0180*/  CS2R R50, SRZ ;  /* 0x0000000000327805 */ /* 0x000fe2000001ff00 */
[----:B0-----:R-:W-:Y:S01]  /*0190*/  UIMAD UR8, UR8, UR12, URZ ;  /* 0x0000000c080872a4 */ /* 0x001fe2000f8e02ff */
[----:B------:R-:W-:Y:S02]  /*01a0*/  CS2R R48, SRZ ;  /* 0x0000000000307805 */ /* 0x000fe4000001ff00 */
[----:B------:R-:W-:Y:S02]  /*01b0*/  CS2R R46, SRZ ;  /* 0x00000000002e7805 */ /* 0x000fe4000001ff00 */
[----:B------:R-:W-:Y:S01]  /*01c0*/  CS2R R58, SRZ ;  /* 0x00000000003a7805 */ /* 0x000fe2000001ff00 */
[----:B------:R-:W-:Y:S01]  /*01d0*/  USHF.L.U32 UR8, UR8, 0x7, URZ ;  /* 0x0000000708087899 */ /* 0x000fe200080006ff */
[----:B------:R-:W-:-:S02]  /*01e0*/  CS2R R56, SRZ ;  /* 0x0000000000387805 */ /* 0x000fc4000001ff00 */
[----:B------:R-:W-:Y:S02]  /*01f0*/  CS2R R54, SRZ ;  /* 0x0000000000367805 */ /* 0x000fe4000001ff00 */
[----:B------:R-:W-:Y:S01]  /*0200*/  CS2R R52, SRZ ;  /* 0x0000000000347805 */ /* 0x000fe2000001ff00 */
[----:B---3--:R-:W-:Y:S01]  /*0210*/  USHF.L.U32 UR9, UR9, 0x7, URZ ;  /* 0x0000000709097899 */ /* 0x008fe200080006ff */
[----:B------:R-:W-:Y:S02]  /*0220*/  CS2R R60, SRZ ;  /* 0x00000000003c7805 */ /* 0x000fe4000001ff00 */
[----:B------:R-:W-:Y:S02]  /*0230*/  MOV R66, RZ ;  /* 0x000000ff00427202 */ /* 0x000fe40000000f00 */
[----:B------:R-:W-:Y:S02]  /*0240*/  CS2R R64, SRZ ;  /* 0x0000000000407805 */ /* 0x000fe4000001ff00 */
[----:B------:R-:W-:-:S02]  /*0250*/  CS2R R62, SRZ ;  /* 0x00000000003e7805 */ /* 0x000fc4000001ff00 */
[----:B------:R-:W-:Y:S02]  /*0260*/  CS2R R72, SRZ ;  /* 0x0000000000487805 */ /* 0x000fe4000001ff00 */
[----:B------:R-:W-:Y:S02]  /*0270*/  CS2R R70, SRZ ;  /* 0x0000000000467805 */ /* 0x000fe4000001ff00 */
[----:B------:R-:W-:Y:S02]  /*0280*/  CS2R R74, SRZ ;  /* 0x00000000004a7805 */ /* 0x000fe4000001ff00 */
[----:B------:R-:W-:Y:S02]  /*0290*/  CS2R R68, SRZ ;  /* 0x0000000000447805 */ /* 0x000fe4000001ff00 */
[----:B------:R-:W-:Y:S01]  /*02a0*/  MOV R37, RZ ;  /* 0x000000ff00257202 */ /* 0x000fe20000000f00 */
[----:B------:R-:W0:Y:S01]  /*02b0*/  LDCU.64 UR10, c[0x0][0x358] ;  /* 0x00006b00ff0a77ac */ /* 0x000e220008000a00 */
[----:B--2---:R-:W-:-:S02]  /*02c0*/  UIMAD.WIDE.U32 UR6, UR9, 0x4, UR6 ;  /* 0x00000004090678a5 */ /* 0x004fc4000f8e0006 */
[----:B------:R-:W-:Y:S01]  /*02d0*/  UIMAD.WIDE UR4, UR8, 0x4, UR4 ;  /* 0x00000004080478a5 */ /* 0x000fe2000f8e0204 */
[----:B------:R-:W-:Y:S11]  /*02e0*/  BRA.U !UP0, `(.L_x_0) ;  /* 0x00000009082c7547 */ /* 0x000ff6000b800000 */
[----:B------:R-:W1:Y:S01]  /*02f0*/  S2R R38, SR_TID.X ;  /* 0x0000000000267919 */ /* 0x000e620000002100 */
[----:B------:R-:W-:Y:S01]  /*0300*/  MOV R42, RZ ;  /* 0x000000ff002a7202 */ /* 0x000fe20000000f00 */
[----:B------:R-:W-:Y:S01]  /*0310*/  UMOV UR8, UR4 ;  /* 0x0000000400087c82 */ /* 0x000fe20008000000 */
[----:B------:R-:W-:Y:S01]  /*0320*/  MOV R76, UR6 ;  /* 0x00000006004c7c02 */ /* 0x000fe20008000f00 */
[----:B------:R-:W-:Y:S01]  /*0330*/  UMOV UR4, URZ ;  /* 0x000000ff00047c82 */ /* 0x000fe20008000000 */
[----:B------:R-:W-:Y:S01]  /*0340*/  MOV R77, UR7 ;  /* 0x00000007004d7c02 */ /* 0x000fe20008000f00 */
[----:B------:R-:W-:Y:S01]  /*0350*/  UMOV UR7, UR5 ;  /* 0x0000000500077c82 */ /* 0x000fe20008000000 */
[C---:B-1----:R-:W-:Y:S02]  /*0360*/  LOP3.LUT R78, R38.reuse, 0x1f, RZ, 0xc0, !PT ;  /* 0x0000001f264e7812 */ /* 0x042fe400078ec0ff */
[----:B------:R-:W-:Y:S02]  /*0370*/  SHF.R.U32.HI R36, RZ, 0x5, R38 ;  /* 0x00000005ff247819 */ /* 0x000fe40000011626 */
[----:B------:R-:W-:-:S02]  /*0380*/  SHF.L.U32 R79, R38, 0x2, RZ ;  /* 0x00000002264f7819 */ /* 0x000fc400000006ff */
[----:B------:R-:W-:-:S07]  /*0390*/  SHF.R.U32.HI R78, RZ, 0x1, R78 ;  /* 0x00000001ff4e7819 */ /* 0x000fce000001164e */
.L_x_2:
[----:B------:R-:W1:Y:S01]  /*03a0*/  LDC R67, c[0x0][0x384] ;  /* 0x0000e100ff437b82 */ /* 0x000e620000000800 */
[----:B------:R-:W2:Y:S01]  /*03b0*/  LDCU UR12, c[0x0][0x388] ;  /* 0x00007100ff0c77ac */ /* 0x000ea20008000800 */
[C---:B------:R-:W-:Y:S02]  /*03c0*/  LOP3.LUT R27, R79.reuse, 0x4, RZ, 0xc0, !PT ;  /* 0x000000044f1b7812 */ /* 0x040fe400078ec0ff */
[----:B------:R-:W-:Y:S02]  /*03d0*/  SHF.R.U32.HI R80, RZ, 0x1, R38 ;  /* 0x00000001ff507819 */ /* 0x000fe40000011626 */
[----:B------:R-:W-:Y:S02]  /*03e0*/  LOP3.LUT R79, R79, 0x7c, RZ, 0xc0, !PT ;  /* 0x0000007c4f4f7812 */ /* 0x000fe400078ec0ff */
[----:B------:R-:W-:Y:S02]  /*03f0*/  MOV R24, UR8 ;  /* 0x0000000800187c02 */ /* 0x000fe40008000f00 */
[----:B------:R-:W-:Y:S01]  /*0400*/  MOV R25, UR7 ;  /* 0x0000000700197c02 */ /* 0x000fe20008000f00 */
[----:B--2---:R-:W-:-:S04]  /*0410*/  IMAD R27, R80, UR12, R27 ;  /* 0x0000000c501b7c24 */ /* 0x004fc8000f8e021b */
[----:B------:R-:W-:-:S04]  /*0420*/  IMAD.WIDE.U32 R24, R27, 0x4, R24 ;  /* 0x000000041b187825 */ /* 0x000fc800078e0018 */
[----:B-1----:R-:W-:Y:S02]  /*0430*/  IMAD R29, R36, R67, R79 ;  /* 0x00000043241d7224 */ /* 0x002fe400078e024f */
[----:B0-----:R-:W2:Y:S02]  /*0440*/  LDG.E.128 R24, desc[UR10][R24.64] ;  /* 0x0000000a18187981 */ /* 0x001ea4000c1e1d00 */
[----:B------:R-:W-:-:S06]  /*0450*/  IMAD.WIDE R28, R29, 0x4, R76 ;  /* 0x000000041d1c7825 */ /* 0x000fcc00078e024c */
[----:B------:R-:W3:Y:S01]  /*0460*/  LDG.E.128 R28, desc[UR10][R28.64] ;  /* 0x0000000a1c1c7981 */ /* 0x000ee2000c1e1d00 */
[----:B------:R-:W0:Y:S01]  /*0470*/  S2UR UR6, SR_CgaCtaId ;  /* 0x00000000000679c3 */ /* 0x000e220000008800 */
[C---:B------:R-:W-:Y:S02]  /*0480*/  SHF.L.U32 R81, R38.reuse, 0x6, RZ ;  /* 0x0000000626517819 */ /* 0x040fe400000006ff */
[----:B------:R-:W-:Y:S01]  /*0490*/  SHF.L.U32 R79, R38, 0xb, RZ ;  /* 0x0000000b264f7819 */ /* 0x000fe200000006ff */
[----:B------:R-:W-:Y:S01]  /*04a0*/  UMOV UR5, 0x400 ;  /* 0x0000040000057882 */ /* 0x000fe20000000000 */
[----:B------:R-:W1:Y:S01]  /*04b0*/  S2R R38, SR_TID.X ;  /* 0x0000000000267919 */ /* 0x000e620000002100 */
[----:B------:R-:W-:-:S04]  /*04c0*/  LOP3.LUT R81, R81, 0x40, RZ, 0xc0, !PT ;  /* 0x0000004051517812 */ /* 0x000fc800078ec0ff */
[----:B------:R-:W-:Y:S02]  /*04d0*/  LEA R81, R36, R81, 0x7 ;  /* 0x0000005124517211 */ /* 0x000fe400078e38ff */
[----:B------:R-:W-:Y:S02]  /*04e0*/  SHF.L.U32 R80, R80, 0x2, RZ ;  /* 0x0000000250507819 */ /* 0x000fe400000006ff */
[----:B------:R-:W-:Y:S01]  /*04f0*/  IADD3 R81, PT, PT, R78, R81, RZ ;  /* 0x000000514e517210 */ /* 0x000fe20007ffe0ff */
[----:B0-----:R-:W-:Y:S02]  /*0500*/  ULEA UR9, UR6, UR5, 0x18 ;  /* 0x0000000506097291 */ /* 0x001fe4000f8ec0ff */
[----:B------:R-:W-:-:S04]  /*0510*/  UIADD3 UR5, UPT, UPT, UR5, 0x1000, URZ ;  /* 0x0000100005057890 */ /* 0x000fc8000fffe0ff */
[----:B------:R-:W-:Y:S01]  /*0520*/  ULEA UR5, UR6, UR5, 0x18 ;  /* 0x0000000506057291 */ /* 0x000fe2000f8ec0ff */
[----:B------:R-:W-:-:S05]  /*0530*/  LOP3.LUT R80, R80, 0x800, R79, 0xf8, !PT ;  /* 0x0000080050507812 */ /* 0x000fca00078ef84f */
[----:B------:R-:W-:Y:S02]  /*0540*/  LEA R81, R81, UR5, 0x2 ;  /* 0x0000000551517c11 */ /* 0x000fe4000f8e10ff */
[C---:B-1----:R-:W-:Y:S02]  /*0550*/  SHF.L.U32 R82, R38.reuse, 0x1, RZ ;  /* 0x0000000126527819 */ /* 0x042fe400000006ff */
[----:B------:R-:W-:Y:S02]  /*0560*/  SHF.L.U32 R79, R38, 0x2, RZ ;  /* 0x00000002264f7819 */ /* 0x000fe400000006ff */
[----:B------:R-:W-:-:S04]  /*0570*/  LOP3.LUT R82, R82, 0x7e0, RZ, 0xc0, !PT ;  /* 0x000007e052527812 */ /* 0x000fc800078ec0ff */
[----:B------:R-:W-:Y:S01]  /*0580*/  IADD3 R82, PT, PT, R82, UR9, RZ ;  /* 0x0000000952527c10 */ /* 0x000fe2000fffe0ff */
[----:B--2---:R0:W-:Y:S04]  /*0590*/  STS [R80+UR9], R24 ;  /* 0x0000001850007988 */ /* 0x0041e80008000809 */
[----:B------:R-:W-:Y:S04]  /*05a0*/  STS [R80+UR9+0x200], R25 ;  /* 0x0002001950007988 */ /* 0x000fe80008000809 */
[----:B------:R-:W-:Y:S04]  /*05b0*/  STS [R80+UR9+0x400], R26 ;  /* 0x0004001a50007988 */ /* 0x000fe80008000809 */
[----:B------:R1:W-:Y:S04]  /*05c0*/  STS [R80+UR9+0x600], R27 ;  /* 0x0006001b50007988 */ /* 0x0003e80008000809 */
[----:B---3--:R2:W-:Y:S04]  /*05d0*/  STS [R81], R28 ;  /* 0x0000001c51007388 */ /* 0x0085e80000000800 */
[----:B------:R2:W-:Y:S04]  /*05e0*/  STS [R81+0x40], R29 ;  /* 0x0000401d51007388 */ /* 0x0005e80000000800 */
[----:B------:R2:W-:Y:S04]  /*05f0*/  STS [R81+0x80], R30 ;  /* 0x0000801e51007388 */ /* 0x0005e80000000800 */
[----:B------:R2:W-:Y:S01]  /*0600*/  STS [R81+0xc0], R31 ;  /* 0x0000c01f51007388 */ /* 0x0005e20000000800 */
[----:B0-----:R-:W-:-:S04]  /*0610*/  LOP3.LUT R24, R79, 0x3c, RZ, 0xc0, !PT ;  /* 0x0000003c4f187812 */ /* 0x001fc800078ec0ff */
[----:B-1----:R-:W-:Y:S01]  /*0620*/  IADD3 R80, PT, PT, R24, UR5, RZ ;  /* 0x0000000518507c10 */ /* 0x002fe2000fffe0ff */
[----:B------:R-:W-:Y:S01]  /*0630*/  UMOV UR5, 0x100 ;  /* 0x0000010000057882 */ /* 0x000fe20000000000 */
[----:B------:R-:W-:Y:S06]  /*0640*/  BAR.SYNC.DEFER_BLOCKING 0x0 ;  /* 0x0000000000007b1d */ /* 0x000fec0000010000 */
.L_x_1:
[----:B--2---:R-:W-:Y:S04]  /*0650*/  LDS R81, [R80+UR5+-0x100] ;  /* 0xffff000550517984 */ /* 0x004fe80008000800 */
[----:B------:R-:W0:Y:S04]  /*0660*/  LDS.128 R24, [R82+UR5+-0x100] ;  /* 0xffff000552187984 */ /* 0x000e280008000c00 */
[----:B------:R-:W1:Y:S04]  /*0670*/  LDS R83, [R80+UR5+-0xc0] ;  /* 0xffff400550537984 */ /* 0x000e680008000800 */
[----:B------:R-:W2:Y:S04]  /*0680*/  LDS R84, [R80+UR5+-0x80] ;  /* 0xffff800550547984 */ /* 0x000ea80008000800 */
[----:B------:R-:W3:Y:S04]  /*0690*/  LDS R85, [R80+UR5+-0x40] ;  /* 0xffffc00550557984 */ /* 0x000ee80008000800 */
[----:B------:R-:W4:Y:S04]  /*06a0*/  LDS R86, [R80+UR5] ;  /* 0x0000000550567984 */ /* 0x000f280008000800 */
[----:B------:R-:W5:Y:S04]  /*06b0*/  LDS R87, [R80+UR5+0x40] ;  /* 0x0000400550577984 */ /* 0x000f680008000800 */
[----:B------:R-:W5:Y:S04]  /*06c0*/  LDS R88, [R80+UR5+0x80] ;  /* 0x0000800550587984 */ /* 0x000f680008000800 */
[----:B------:R-:W5:Y:S04]  /*06d0*/  LDS R89, [R80+UR5+0xc0] ;  /* 0x0000c00550597984 */ /* 0x000f680008000800 */
[----:B------:R-:W5:Y:S01]  /*06e0*/  LDS.128 R28, [R82+UR5+-0xf0] ;  /* 0xffff1005521c7984 */ /* 0x000f620008000c00 */
[----:B------:R-:W-:-:S04]  /*06f0*/  UIADD3 UR5, UPT, UPT, UR5, 0x200, URZ ;  /* 0x0000020005057890 */ /* 0x000fc8000fffe0ff */
[----:B------:R-:W-:Y:S01]  /*0700*/  UISETP.NE.AND UP0, UPT, UR5, 0x1100, UPT ;  /* 0x000011000500788c */ /* 0x000fe2000bf05270 */
[C---:B0-----:R-:W-:Y:S01]  /*0710*/  FFMA R69, R24.reuse, R81, R69 ;  /* 0x0000005118457223 */ /* 0x041fe20000000045 */
[C---:B------:R-:W-:Y:S01]  /*0720*/  FFMA R68, R81.reuse, R25, R68 ;  /* 0x0000001951447223 */ /* 0x040fe20000000044 */
[CC--:B------:R-:W-:Y:S01]  /*0730*/  FFMA R55, R81.reuse, R26.reuse, R55 ;  /* 0x0000001a51377223 */ /* 0x0c0fe20000000037 */
[----:B------:R-:W-:Y:S01]  /*0740*/  FFMA R52, R81, R27, R52 ;  /* 0x0000001b51347223 */ /* 0x000fe20000000034 */
[C---:B-1----:R-:W-:Y:S01]  /*0750*/  FFMA R71, R24.reuse, R83, R71 ;  /* 0x0000005318477223 */ /* 0x042fe20000000047 */
[C---:B------:R-:W-:Y:S01]  /*0760*/  FFMA R74, R83.reuse, R25, R74 ;  /* 0x00000019534a7223 */ /* 0x040fe2000000004a */
[C---:B------:R-:W-:Y:S01]  /*0770*/  FFMA R57, R83.reuse, R26, R57 ;  /* 0x0000001a53397223 */ /* 0x040fe20000000039 */
[----:B------:R-:W-:Y:S01]  /*0780*/  FFMA R54, R83, R27, R54 ;  /* 0x0000001b53367223 */ /* 0x000fe20000000036 */
[----:B--2---:R-:W-:Y:S01]  /*0790*/  FFMA R73, R24, R84, R73 ;  /* 0x0000005418497223 */ /* 0x004fe20000000049 */
[C---:B------:R-:W-:Y:S01]  /*07a0*/  FFMA R70, R84.reuse, R25, R70 ;  /* 0x0000001954467223 */ /* 0x040fe20000000046 */
[CC--:B------:R-:W-:Y:S01]  /*07b0*/  FFMA R59, R84.reuse, R26.reuse, R59 ;  /* 0x0000001a543b7223 */ /* 0x0c0fe2000000003b */
[----:B------:R-:W-:Y:S01]  /*07c0*/  FFMA R56, R84, R27, R56 ;  /* 0x0000001b54387223 */ /* 0x000fe20000000038 */
[C---:B---3--:R-:W-:Y:S01]  /*07d0*/  FFMA R75, R24.reuse, R85, R75 ;  /* 0x00000055184b7223 */ /* 0x048fe2000000004b */
[C---:B------:R-:W-:Y:S01]  /*07e0*/  FFMA R72, R85.reuse, R25, R72 ;  /* 0x0000001955487223 */ /* 0x040fe20000000048 */
[C---:B------:R-:W-:Y:S01]  /*07f0*/  FFMA R61, R85.reuse, R26, R61 ;  /* 0x0000001a553d7223 */ /* 0x040fe2000000003d */
[----:B------:R-:W-:Y:S01]  /*0800*/  FFMA R58, R85, R27, R58 ;  /* 0x0000001b553a7223 */ /* 0x000fe2000000003a */
[----:B----4-:R-:W-:Y:S01]  /*0810*/  FFMA R37, R24, R86, R37 ;  /* 0x0000005618257223 */ /* 0x010fe20000000025 */
[C---:B------:R-:W-:Y:S01]  /*0820*/  FFMA R60, R86.reuse, R25, R60 ;  /* 0x00000019563c7223 */ /* 0x040fe2000000003c */
[CC--:B------:R-:W-:Y:S01]  /*0830*/  FFMA R47, R86.reuse, R26.reuse, R47 ;  /* 0x0000001a562f7223 */ /* 0x0c0fe2000000002f */
[----:B------:R-:W-:Y:S01]  /*0840*/  FFMA R44, R86, R27, R44 ;  /* 0x0000001b562c7223 */ /* 0x000fe2000000002c */
[C---:B-----5:R-:W-:Y:S01]  /*0850*/  FFMA R39, R24.reuse, R87, R39 ;  /* 0x0000005718277223 */ /* 0x060fe20000000027 */
[C---:B------:R-:W-:Y:S01]  /*0860*/  FFMA R62, R87.reuse, R25, R62 ;  /* 0x00000019573e7223 */ /* 0x040fe2000000003e */
[C---:B------:R-:W-:Y:S01]  /*0870*/  FFMA R49, R87.reuse, R26, R49 ;  /* 0x0000001a57317223 */ /* 0x040fe20000000031 */
[----:B------:R-:W-:Y:S01]  /*0880*/  FFMA R46, R87, R27, R46 ;  /* 0x0000001b572e7223 */ /* 0x000fe2000000002e */
[----:B------:R-:W-:Y:S01]  /*0890*/  FFMA R63, R24, R88, R63 ;  /* 0x00000058183f7223 */ /* 0x000fe2000000003f */
[C---:B------:R-:W-:Y:S01]  /*08a0*/  FFMA R64, R88.reuse, R25, R64 ;  /* 0x0000001958407223 */ /* 0x040fe20000000040 */
[CC--:B------:R-:W-:Y:S01]  /*08b0*/  FFMA R51, R88.reuse, R26.reuse, R51 ;  /* 0x0000001a58337223 */ /* 0x0c0fe20000000033 */
[----:B------:R-:W-:Y:S01]  /*08c0*/  FFMA R48, R88, R27, R48 ;  /* 0x0000001b58307223 */ /* 0x000fe20000000030 */
[----:B------:R-:W-:Y:S01]  /*08d0*/  FFMA R65, R24, R89, R65 ;  /* 0x0000005918417223 */ /* 0x000fe20000000041 */
[C---:B------:R-:W-:Y:S01]  /*08e0*/  FFMA R66, R89.reuse, R25, R66 ;  /* 0x0000001959427223 */ /* 0x040fe20000000042 */
[C---:B------:R-:W-:Y:S01]  /*08f0*/  FFMA R53, R89.reuse, R26, R53 ;  /* 0x0000001a59357223 */ /* 0x040fe20000000035 */
[----:B------:R-:W-:Y:S01]  /*0900*/  FFMA R50, R89, R27, R50 ;  /* 0x0000001b59327223 */ /* 0x000fe20000000032 */
[C---:B------:R-:W-:Y:S01]  /*0910*/  FFMA R35, R28.reuse, R81, R35 ;  /* 0x000000511c237223 */ /* 0x040fe20000000023 */
[C---:B------:R-:W-:Y:S01]  /*0920*/  FFMA R41, R28.reuse, R83, R41 ;  /* 0x000000531c297223 */ /* 0x040fe20000000029 */
[C---:B------:R-:W-:Y:S01]  /*0930*/  FFMA R43, R28.reuse, R84, R43 ;  /* 0x000000541c2b7223 */ /* 0x040fe2000000002b */
[C---:B------:R-:W-:Y:S01]  /*0940*/  FFMA R45, R28.reuse, R85, R45 ;  /* 0x000000551c2d7223 */ /* 0x040fe2000000002d */
[C---:B------:R-:W-:Y:S01]  /*0950*/  FFMA R19, R28.reuse, R86, R19 ;  /* 0x000000561c137223 */ /* 0x040fe20000000013 */
[C---:B------:R-:W-:Y:S01]  /*0960*/  FFMA R21, R28.reuse, R87, R21 ;  /* 0x000000571c157223 */ /* 0x040fe20000000015 */
[C---:B------:R-:W-:Y:S01]  /*0970*/  FFMA R23, R28.reuse, R88, R23 ;  /* 0x000000581c177223 */ /* 0x040fe20000000017 */
[----:B------:R-:W-:Y:S01]  /*0980*/  FFMA R33, R28, R89, R33 ;  /* 0x000000591c217223 */ /* 0x000fe20000000021 */
[-C--:B------:R-:W-:Y:S01]  /*0990*/  FFMA R18, R81, R29.reuse, R18 ;  /* 0x0000001d51127223 */ /* 0x080fe20000000012 */
[-C--:B------:R-:W-:Y:S01]  /*09a0*/  FFMA R32, R83, R29.reuse, R32 ;  /* 0x0000001d53207223 */ /* 0x080fe20000000020 */
[-C--:B------:R-:W-:Y:S01]  /*09b0*/  FFMA R20, R84, R29.reuse, R20 ;  /* 0x0000001d54147223 */ /* 0x080fe20000000014 */
[-C--:B------:R-:W-:Y:S01]  /*09c0*/  FFMA R22, R85, R29.reuse, R22 ;  /* 0x0000001d55167223 */ /* 0x080fe20000000016 */
[-C--:B------:R-:W-:Y:S01]  /*09d0*/  FFMA R10, R86, R29.reuse, R10 ;  /* 0x0000001d560a7223 */ /* 0x080fe2000000000a */
[-C--:B------:R-:W-:Y:S01]  /*09e0*/  FFMA R16, R87, R29.reuse, R16 ;  /* 0x0000001d57107223 */ /* 0x080fe20000000010 */
[-C--:B------:R-:W-:Y:S01]  /*09f0*/  FFMA R12, R88, R29.reuse, R12 ;  /* 0x0000001d580c7223 */ /* 0x080fe2000000000c */
        /* <DEDUP_REMOVED lines=17> */
[----:B------:R-:W-:Y:S06]  /*0b10*/  BRA.U UP0, `(.L_x_1) ;  /* 0xfffffff900cc7547 */ /* 0x000fec000b83ffff */
[----:B------:R-:W-:Y:S01]  /*0b20*/  BAR.SYNC.DEFER_BLOCKING 0x0 ;  /* 0x0000000000007b1d */ /* 0x000fe20000010000 */
[----:B------:R-:W-:Y:S01]  /*0b30*/  UIADD3 UR8, UP0, UPT, UR8, 0x20, URZ ;  /* 0x0000002008087890 */ /* 0x000fe2000ff1e0ff */
[----:B------:R-:W-:Y:S01]  /*0b40*/  SHF.L.U32 R67, R67, 0x3, RZ ;  /* 0x0000000343437819 */ /* 0x000fe200000006ff */
[----:B------:R-:W-:Y:S02]  /*0b50*/  UIADD3 UR4, UPT, UPT, UR4, 0x8, URZ ;  /* 0x0000000804047890 */ /* 0x000fe4000fffe0ff */
[----:B------:R-:W-:Y:S02]  /*0b60*/  UIADD3.X UR7, UPT, UPT, URZ, UR7, URZ, UP0, !UPT ;  /* 0x00000007ff077290 */ /* 0x000fe400087fe4ff */
[----:B------:R-:W-:Y:S01]  /*0b70*/  UISETP.GE.AND UP0, UPT, UR4, UR12, UPT ;  /* 0x0000000c0400728c */ /* 0x000fe2000bf06270 */
[----:B------:R-:W-:-:S08]  /*0b80*/  IMAD.WIDE R76, R67, 0x4, R76 ;  /* 0x00000004434c7825 */ /* 0x000fd000078e024c */
[----:B------:R-:W-:Y:S05]  /*0b90*/  BRA.U !UP0, `(.L_x_2) ;  /* 0xfffffff908007547 */ /* 0x000fea000b83ffff */
.L_x_0:
[----:B------:R-:W1:Y:S01]  /*0ba0*/  S2R R25, SR_TID.X ;  /* 0x0000000000197919 */ /* 0x000e620000002100 */
[----:B------:R-:W-:Y:S01]  /*0bb0*/  S2UR UR4, SR_CTAID.Y ;  /* 0x00000000000479c3 */ /* 0x000fe20000002600 */
[----:B------:R-:W2:Y:S01]  /*0bc0*/  LDCU UR12, c[0x0][0x384] ;  /* 0x00007080ff0c77ac */ /* 0x000ea20008000800 */
[----:B------:R-:W3:Y:S06]  /*0bd0*/  LDCU.64 UR6, c[0x0][0x3a8] ;  /* 0x00007500ff0677ac */ /* 0x000eec0008000a00 */
[----:B------:R-:W2:Y:S01]  /*0be0*/  S2UR UR5, SR_CTAID.X ;  /* 0x00000000000579c3 */ /* 0x000ea20000002500 */
[----:B------:R-:W4:Y:S01]  /*0bf0*/  LDCU UR8, c[0x0][0x38c] ;  /* 0x00007180ff0877ac */ /* 0x000f220008000800 */
[----:B------:R-:W5:Y:S01]  /*0c00*/  LDCU UR9, c[0x0][0x3a0] ;  /* 0x00007400ff0977ac */ /* 0x000f620008000800 */
[----:B-1----:R-:W-:Y:S01]  /*0c10*/  SHF.R.U32.HI R24, RZ, 0x4, R25 ;  /* 0x00000004ff187819 */ /* 0x002fe20000011619 */
[----:B--2---:R-:W-:Y:S01]  /*0c20*/  UIMAD UR4, UR4, UR12, UR5 ;  /* 0x0000000c040472a4 */ /* 0x004fe2000f8e0205 */
[----:B------:R-:W-:-:S03]  /*0c30*/  SHF.L.U32 R25, R25, 0x3, RZ ;  /* 0x0000000319197819 */ /* 0x000fc600000006ff */
[----:B------:R-:W-:Y:S01]  /*0c40*/  IMAD R24, R24, UR12, RZ ;  /* 0x0000000c18187c24 */ /* 0x000fe2000f8e02ff */
[----:B------:R-:W-:Y:S01]  /*0c50*/  LOP3.LUT R25, R25, 0x78, RZ, 0xc0, !PT ;  /* 0x0000007819197812 */ /* 0x000fe200078ec0ff */
[----:B------:R-:W-:-:S03]  /*0c60*/  USHF.L.U32 UR4, UR4, 0x7, URZ ;  /* 0x0000000704047899 */ /* 0x000fc600080006ff */
[----:B------:R-:W-:Y:S01]  /*0c70*/  LEA R67, R24, R25, 0x3 ;  /* 0x0000001918437211 */ /* 0x000fe200078e18ff */
[----:B------:R-:W-:-:S03]  /*0c80*/  USHF.R.S32.HI UR5, URZ, 0x1f, UR4 ;  /* 0x0000001fff057899 */ /* 0x000fc60008011404 */
[----:B------:R-:W-:-:S04]  /*0c90*/  IADD3 R24, P0, PT, R67, UR4, RZ ;  /* 0x0000000443187c10 */ /* 0x000fc8000ff1e0ff */
[----:B------:R-:W-:Y:S02]  /*0ca0*/  LEA.HI.X.SX32 R25, R67, UR5, 0x1, P0 ;  /* 0x0000000543197c11 */ /* 0x000fe400080f0eff */
[----:B---3--:R-:W-:-:S04]  /*0cb0*/  LEA R78, P0, R24, UR6, 0x2 ;  /* 0x00000006184e7c11 */ /* 0x008fc8000f8010ff */
[----:B------:R-:W-:-:S05]  /*0cc0*/  LEA.HI.X R79, R24, UR7, R25, 0x2, P0 ;  /* 0x00000007184f7c11 */ /* 0x000fca00080f1419 */
[----:B0-----:R-:W5:Y:S04]  /*0cd0*/  LDG.E.128 R28, desc[UR10][R78.64] ;  /* 0x0000000a4e1c7981 */ /* 0x001f68000c1e1d00 */
[----:B------:R-:W2:Y:S01]  /*0ce0*/  LDG.E.128 R24, desc[UR10][R78.64+0x10] ;  /* 0x0000100a4e187981 */ /* 0x000ea2000c1e1d00 */
[----:B------:R-:W-:Y:S01]  /*0cf0*/  IADD3 R67, PT, PT, R67, UR12, RZ ;  /* 0x0000000c43437c10 */ /* 0x000fe2000fffe0ff */
[----:B----4-:R-:W-:Y:S01]  /*0d00*/  FMUL R38, R75, UR8 ;  /* 0x000000084b267c20 */ /* 0x010fe20008400000 */
[----:B------:R-:W-:Y:S01]  /*0d10*/  FMUL R69, R69, UR8 ;  /* 0x0000000845457c20 */ /* 0x000fe20008400000 */
[----:B------:R-:W-:Y:S01]  /*0d20*/  FMUL R73, R73, UR8 ;  /* 0x0000000849497c20 */ /* 0x000fe20008400000 */
[----:B------:R-:W-:Y:S01]  /*0d30*/  IADD3 R36, P0, PT, R67, UR4, RZ ;  /* 0x0000000443247c10 */ /* 0x000fe2000ff1e0ff */
[----:B------:R-:W-:Y:S01]  /*0d40*/  FMUL R37, R37, UR8 ;  /* 0x0000000825257c20 */ /* 0x000fe20008400000 */
[----:B------:R-:W-:-:S02]  /*0d50*/  FMUL R63, R63, UR8 ;  /* 0x000000083f3f7c20 */ /* 0x000fc40008400000 */
[----:B------:R-:W-:Y:S02]  /*0d60*/  LEA.HI.X.SX32 R77, R67, UR5, 0x1, P0 ;  /* 0x00000005434d7c11 */ /* 0x000fe400080f0eff */
[----:B------:R-:W-:-:S04]  /*0d70*/  LEA R76, P0, R36, UR6, 0x2 ;  /* 0x00000006244c7c11 */ /* 0x000fc8000f8010ff */
[----:B------:R-:W-:Y:S01]  /*0d80*/  LEA.HI.X R77, R36, UR7, R77, 0x2, P0 ;  /* 0x00000007244d7c11 */ /* 0x000fe200080f144d */
[----:B------:R-:W-:-:S04]  /*0d90*/  FMUL R36, R71, UR8 ;  /* 0x0000000847247c20 */ /* 0x000fc80008400000 */
[----:B-----5:R-:W-:Y:S01]  /*0da0*/  FFMA R29, R29, UR9, R36 ;  /* 0x000000091d1d7c23 */ /* 0x020fe20008000024 */
[----:B------:R-:W-:Y:S01]  /*0db0*/  FFMA R31, R31, UR9, R38 ;  /* 0x000000091f1f7c23 */ /* 0x000fe20008000026 */
[----:B------:R-:W-:Y:S01]  /*0dc0*/  FMUL R36, R39, UR8 ;  /* 0x0000000827247c20 */ /* 0x000fe20008400000 */
[----:B------:R-:W-:Y:S01]  /*0dd0*/  FMUL R38, R65, UR8 ;  /* 0x0000000841267c20 */ /* 0x000fe20008400000 */
[----:B------:R-:W-:Y:S01]  /*0de0*/  FFMA R28, R28, UR9, R69 ;  /* 0x000000091c1c7c23 */ /* 0x000fe20008000045 */
[----:B------:R-:W-:Y:S01]  /*0df0*/  FFMA R30, R30, UR9, R73 ;  /* 0x000000091e1e7c23 */ /* 0x000fe20008000049 */
[----:B--2---:R-:W-:Y:S01]  /*0e00*/  FFMA R24, R24, UR9, R37 ;  /* 0x0000000918187c23 */ /* 0x004fe20008000025 */
[----:B------:R-:W-:Y:S01]  /*0e10*/  FFMA R25, R25, UR9, R36 ;  /* 0x0000000919197c23 */ /* 0x000fe20008000024 */
[----:B------:R-:W-:Y:S01]  /*0e20*/  FFMA R26, R26, UR9, R63 ;  /* 0x000000091a1a7c23 */ /* 0x000fe2000800003f */
[----:B------:R-:W-:Y:S01]  /*0e30*/  FFMA R27, R27, UR9, R38 ;  /* 0x000000091b1b7c23 */ /* 0x000fe20008000026 */
[----:B------:R-:W-:Y:S04]  /*0e40*/  STG.E.128 desc[UR10][R78.64], R28 ;  /* 0x0000001c4e007986 */ /* 0x000fe8000c101d0a */
[----:B------:R0:W-:Y:S04]  /*0e50*/  STG.E.128 desc[UR10][R78.64+0x10], R24 ;  /* 0x000010184e007986 */ /* 0x0001e8000c101d0a */
[----:B------:R-:W2:Y:S01]  /*0e60*/  LDG.E.128 R36, desc[UR10][R76.64] ;  /* 0x0000000a4c247981 */ /* 0x000ea2000c1e1d00 */
[----:B------:R-:W-:Y:S01]  /*0e70*/  IADD3 R63, PT, PT, R67, 0x4, RZ ;  /* 0x00000004433f7810 */ /* 0x000fe20007ffe0ff */
[----:B------:R-:W-:Y:S01]  /*0e80*/  FMUL R65, R68, UR8 ;  /* 0x0000000844417c20 */ /* 0x000fe20008400000 */
[----:B------:R-:W-:Y:S01]  /*0e90*/  FMUL R74, R74, UR8 ;  /* 0x000000084a4a7c20 */ /* 0x000fe20008400000 */
[----:B------:R-:W-:Y:S01]  /*0ea0*/  FMUL R72, R72, UR8 ;  /* 0x0000000848487c20 */ /* 0x000fe20008400000 */
[----:B------:R-:W-:-:S04]  /*0eb0*/  IADD3 R69, P0, PT, R63, UR4, RZ ;  /* 0x000000043f457c10 */ /* 0x000fc8000ff1e0ff */
[----:B------:R-:W-:Y:S02]  /*0ec0*/  LEA.HI.X.SX32 R82, R63, UR5, 0x1, P0 ;  /* 0x000000053f527c11 */ /* 0x000fe400080f0eff */
[----:B------:R-:W-:-:S04]  /*0ed0*/  LEA R80, P0, R69, UR6, 0x2 ;  /* 0x0000000645507c11 */ /* 0x000fc8000f8010ff */
[----:B------:R-:W-:Y:S01]  /*0ee0*/  LEA.HI.X R81, R69, UR7, R82, 0x2, P0 ;  /* 0x0000000745517c11 */ /* 0x000fe200080f1452 */
[----:B------:R-:W-:Y:S01]  /*0ef0*/  FMUL R69, R70, UR8 ;  /* 0x0000000846457c20 */ /* 0x000fe20008400000 */
[----:B--2---:R-:W-:Y:S01]  /*0f00*/  FFMA R36, R36, UR9, R65 ;  /* 0x0000000924247c23 */ /* 0x004fe20008000041 */
[----:B------:R-:W-:Y:S02]  /*0f10*/  FFMA R37, R37, UR9, R74 ;  /* 0x0000000925257c23 */ /* 0x000fe4000800004a */
[----:B------:R-:W-:Y:S01]  /*0f20*/  FFMA R38, R38, UR9, R69 ;  /* 0x0000000926267c23 */ /* 0x000fe20008000045 */
[----:B------:R-:W-:-:S05]  /*0f30*/  FFMA R39, R39, UR9, R72 ;  /* 0x0000000927277c23 */ /* 0x000fca0008000048 */
[----:B------:R1:W-:Y:S04]  /*0f40*/  STG.E.128 desc[UR10][R76.64], R36 ;  /* 0x000000244c007986 */ /* 0x0003e8000c101d0a */
[----:B0-----:R-:W2:Y:S01]  /*0f50*/  LDG.E.128 R24, desc[UR10][R80.64] ;  /* 0x0000000a50187981 */ /* 0x001ea2000c1e1d00 */
[----:B------:R-:W-:Y:S01]  /*0f60*/  IADD3 R67, PT, PT, R67, UR12, RZ ;  /* 0x0000000c43437c10 */ /* 0x000fe2000fffe0ff */
        /* <DEDUP_REMOVED lines=13> */
[----:B------:R-:W2:Y:S01]  /*1040*/  LDG.E.128 R28, desc[UR10][R68.64] ;  /* 0x0000000a441c7981 */ /* 0x000ea2000c1e1d00 */
[----:B------:R-:W-:Y:S01]  /*1050*/  IADD3 R63, PT, PT, R63, UR12, RZ ;  /* 0x0000000c3f3f7c10 */ /* 0x000fe2000fffe0ff */
[----:B------:R-:W-:Y:S01]  /*1060*/  FMUL R55, R55, UR8 ;  /* 0x0000000837377c20 */ /* 0x000fe20008400000 */
[----:B------:R-:W-:Y:S01]  /*1070*/  FMUL R59, R59, UR8 ;  /* 0x000000083b3b7c20 */ /* 0x000fe20008400000 */
[----:B------:R-:W-:Y:S01]  /*1080*/  FMUL R60, R61, UR8 ;  /* 0x000000083d3c7c20 */ /* 0x000fe20008400000 */
[----:B-1----:R-:W-:-:S04]  /*1090*/  IADD3 R37, P0, PT, R63, UR4, RZ ;  /* 0x000000043f257c10 */ /* 0x002fc8000ff1e0ff */
[----:B------:R-:W-:Y:S02]  /*10a0*/  LEA.HI.X.SX32 R38, R63, UR5, 0x1, P0 ;  /* 0x000000053f267c11 */ /* 0x000fe400080f0eff */
[----:B------:R-:W-:-:S04]  /*10b0*/  LEA R36, P0, R37, UR6, 0x2 ;  /* 0x0000000625247c11 */ /* 0x000fc8000f8010ff */
[----:B------:R-:W-:Y:S01]  /*10c0*/  LEA.HI.X R37, R37, UR7, R38, 0x2, P0 ;  /* 0x0000000725257c11 */ /* 0x000fe200080f1426 */
[----:B------:R-:W-:Y:S01]  /*10d0*/  FMUL R38, R57, UR8 ;  /* 0x0000000839267c20 */ /* 0x000fe20008400000 */
[----:B--2---:R-:W-:-:S03]  /*10e0*/  FFMA R28, R28, UR9, R55 ;  /* 0x000000091c1c7c23 */ /* 0x004fc60008000037 */
[----:B------:R-:W-:Y:S01]  /*10f0*/  FFMA R29, R29, UR9, R38 ;  /* 0x000000091d1d7c23 */ /* 0x000fe20008000026 */
        /* <DEDUP_REMOVED lines=18> */
[----:B-1----:R-:W2:Y:S01]  /*1220*/  LDG.E.128 R28, desc[UR10][R38.64] ;  /* 0x0000000a261c7981 */ /* 0x002ea2000c1e1d00 */
        /* <DEDUP_REMOVED lines=19> */
[----:B------:R-:W-:Y:S01]  /*1360*/  IADD3 R37, P0, PT, R67, UR4, RZ ;  /* 0x0000000443257c10 */ /* 0x000fe2000ff1e0ff */
[----:B------:R-:W-:-:S03]  /*1370*/  FMUL R50, R50, UR8 ;  /* 0x0000000832327c20 */ /* 0x000fc60008400000 */
[----:B------:R-:W-:Y:S02]  /*1380*/  LEA.HI.X.SX32 R52, R67, UR5, 0x1, P0 ;  /* 0x0000000543347c11 */ /* 0x000fe400080f0eff */
[----:B------:R-:W-:-:S04]  /*1390*/  LEA R36, P0, R37, UR6, 0x2 ;  /* 0x0000000625247c11 */ /* 0x000fc8000f8010ff */
[----:B------:R-:W-:Y:S01]  /*13a0*/  LEA.HI.X R37, R37, UR7, R52, 0x2, P0 ;  /* 0x0000000725257c11 */ /* 0x000fe200080f1434 */
[----:B--2---:R-:W-:Y:S01]  /*13b0*/  FFMA R24, R24, UR9, R47 ;  /* 0x0000000918187c23 */ /* 0x004fe2000800002f */
        /* <DEDUP_REMOVED lines=51> */
[----:B0-----:R-:W-:Y:S01]  /*16f0*/  FMUL R25, R10, UR8 ;  /* 0x000000080a197c20 */ /* 0x001fe20008400000 */
        /* <DEDUP_REMOVED lines=12> */
[----:B------:R-:W2:Y:S01]  /*17c0*/  LDG.E.128 R24, desc[UR10][R18.64] ;  /* 0x0000000a12187981 */ /* 0x000ea2000c1e1d00 */
[----:B------:R-:W-:Y:S01]  /*17d0*/  IADD3 R63, PT, PT, R63, UR12, RZ ;  /* 0x0000000c3f3f7c10 */ /* 0x000fe2000fffe0ff */
[----:B-1----:R-:W-:Y:S01]  /*17e0*/  FMUL R29, R11, UR8 ;  /* 0x000000080b1d7c20 */ /* 0x002fe20008400000 */
        /* <DEDUP_REMOVED lines=26> */
[----:B------:R-:W-:Y:S04]  /*1990*/  STG.E.128 desc[UR10][R10.64], R20 ;  /* 0x000000140a007986 */ /* 0x000fe8000c101d0a */
        /* <DEDUP_REMOVED lines=14> */
[----:B------:R-:W-:Y:S04]  /*1a80*/  STG.E.128 desc[UR10][R16.64], R24 ;  /* 0x0000001810007986 */ /* 0x000fe8000c101d0a */
[----:B------:R-:W2:Y:S01]  /*1a90*/  LDG.E.128 R4, desc[UR10][R12.64] ;  /* 0x0000000a0c047981 */ /* 0x000ea2000c1e1d00 */
[----:B------:R-:W-:Y:S01]  /*1aa0*/  FMUL R3, R2, UR8 ;  /* 0x0000000802037c20 */ /* 0x000fe20008400000 */
[----:B------:R-:W-:Y:S01]  /*1ab0*/  FMUL R34, R34, UR8 ;  /* 0x0000000822227c20 */ /* 0x000fe20008400000 */
[----:B------:R-:W-:Y:S01]  /*1ac0*/  FMUL R9, R40, UR8 ;  /* 0x0000000828097c20 */ /* 0x000fe20008400000 */
[----:B------:R-:W-:Y:S01]  /*1ad0*/  FMUL R42, R42, UR8 ;  /* 0x000000082a2a7c20 */ /* 0x000fe20008400000 */
[----:B--2---:R-:W-:Y:S01]  /*1ae0*/  FFMA R4, R4, UR9, R3 ;  /* 0x0000000904047c23 */ /* 0x004fe20008000003 */
[----:B------:R-:W-:Y:S01]  /*1af0*/  FFMA R5, R5, UR9, R34 ;  /* 0x0000000905057c23 */ /* 0x000fe20008000022 */
[----:B------:R-:W-:Y:S01]  /*1b00*/  FFMA R6, R6, UR9, R9 ;  /* 0x0000000906067c23 */ /* 0x000fe20008000009 */
[----:B------:R-:W-:-:S05]  /*1b10*/  FFMA R7, R7, UR9, R42 ;  /* 0x0000000907077c23 */ /* 0x000fca000800002a */
[----:B------:R-:W-:Y:S01]  /*1b20*/  STG.E.128 desc[UR10][R12.64], R4 ;  /* 0x000000040c007986 */ /* 0x000fe2000c101d0a */
[----:B------:R-:W-:Y:S05]  /*1b30*/  EXIT ;  /* 0x000000000000794d */ /* 0x000fea0003800000 */
.L_x_3:
[----:B------:R-:W-:-:S00]  /*1b40*/  BRA `(.L_x_3) ;  /* 0xfffffffc00fc7947 */ /* 0x000fc0000383ffff */
[----:B------:R-:W-:-:S00]  /*1b50*/  NOP ;  /* 0x0000000000007918 */ /* 0x000fc00000000000 */
        /* <DEDUP_REMOVED lines=10> */
.L_x_4:


//--------------------- .nv.shared._Z28sgemm_resolve_bank_conflictsiiifPfS_fS_ --------------------------
	.section	.nv.shared._Z28sgemm_resolve_bank_conflictsiiifPfS_fS_,"aw",@nobits
	.sectionflags	@""
	.align	4
.nv.shared._Z28sgemm_resolve_bank_conflictsiiifPfS_fS_:
	.zero		9216


//--------------------- .nv.shared.reserved.0     --------------------------
	.section	.nv.shared.reserved.0,"aw",@nobits
	.weak		__nv_reservedSMEM_offset_0_alias
	.size		__nv_reservedSMEM_offset_0_alias, 0, 64
	.other		__nv_reservedSMEM_offset_0_alias,@"STO_CUDA_RESERVED_SHARED STV_DEFAULT"
__nv_reservedSMEM_offset_0_alias:
	.zero		0
	.zero		64


//--------------------- .nv.constant0._Z28sgemm_resolve_bank_conflictsiiifPfS_fS_ --------------------------
	.section	.nv.constant0._Z28sgemm_resolve_bank_conflictsiiifPfS_fS_,"a",@progbits
	.sectionflags	@""
	.align	4
.nv.constant0._Z28sgemm_resolve_bank_conflictsiiifPfS_fS_:
	.zero		944


//--------------------- SYMBOLS --------------------------

	.type		.nv.reservedSmem.offset0,@object
	.size		.nv.reservedSmem.offset0,0x4
	.type		.nv.reservedSmem.cap,@object
	.size		.nv.reservedSmem.cap,0x4
